	.headerflags	@"EF_CUDA_TEXMODE_UNIFIED EF_CUDA_64BIT_ADDRESS EF_CUDA_ACCELERATORS EF_CUDA_SM90 EF_CUDA_VIRTUAL_SM(EF_CUDA_SM90)"
	.elftype	@"ET_EXEC"


//--------------------- .nv.info                  --------------------------
	.section	.nv.info,"",@"SHT_CUDA_INFO"
	.align	4


	//----- nvinfo : EIATTR_REGCOUNT
	.align		4
        /*0000*/ 	.byte	0x04, 0x2f
        /*0002*/ 	.short	(.L_1 - .L_0)
	.align		4
.L_0:
        /*0004*/ 	.word	index@(triton_poi_fused_constant_pad_nd_relu_0)
        /*0008*/ 	.word	0x0000000f


	//----- nvinfo : EIATTR_MIN_STACK_SIZE
	.align		4
.L_1:
        /*000c*/ 	.byte	0x04, 0x12
        /*000e*/ 	.short	(.L_3 - .L_2)
	.align		4
.L_2:
        /*0010*/ 	.word	index@(triton_poi_fused_constant_pad_nd_relu_0)
        /*0014*/ 	.word	0x00000000


	//----- nvinfo : EIATTR_FRAME_SIZE
	.align		4
.L_3:
        /*0018*/ 	.byte	0x04, 0x11
        /*001a*/ 	.short	(.L_5 - .L_4)
	.align		4
.L_4:
        /*001c*/ 	.word	index@(triton_poi_fused_constant_pad_nd_relu_0)
        /*0020*/ 	.word	0x00000000


	//----- nvinfo : EIATTR_MIN_STACK_SIZE
	.align		4
.L_5:
        /*0024*/ 	.byte	0x04, 0x12
        /*0026*/ 	.short	(.L_7 - .L_6)
	.align		4
.L_6:
        /*0028*/ 	.word	index@(triton_poi_fused_constant_pad_nd_relu_0)
        /*002c*/ 	.word	0x00000000
.L_7:


//--------------------- .nv.info.triton_poi_fused_constant_pad_nd_relu_0 --------------------------
	.section	.nv.info.triton_poi_fused_constant_pad_nd_relu_0,"",@"SHT_CUDA_INFO"
	.sectionflags	@""
	.align	4


	//----- nvinfo : EIATTR_CUDA_API_VERSION
	.align		4
        /*0000*/ 	.byte	0x04, 0x37
        /*0002*/ 	.short	(.L_9 - .L_8)
.L_8:
        /*0004*/ 	.word	0x0000007c


	//----- nvinfo : EIATTR_KPARAM_INFO
	.align		4
.L_9:
        /*0008*/ 	.byte	0x04, 0x17
        /*000a*/ 	.short	(.L_11 - .L_10)
.L_10:
        /*000c*/ 	.word	0x00000000
        /*0010*/ 	.short	0x0002
        /*0012*/ 	.short	0x0010
        /*0014*/ 	.byte	0x00, 0xf0, 0x11, 0x00


	//----- nvinfo : EIATTR_KPARAM_INFO
	.align		4
.L_11:
        /*0018*/ 	.byte	0x04, 0x17
        /*001a*/ 	.short	(.L_13 - .L_12)
.L_12:
        /*001c*/ 	.word	0x00000000
        /*0020*/ 	.short	0x0001
        /*0022*/ 	.short	0x0008
        /*0024*/ 	.byte	0x00, 0xf4, 0x21, 0x00


	//----- nvinfo : EIATTR_KPARAM_INFO
	.align		4
.L_13:
        /*0028*/ 	.byte	0x04, 0x17
        /*002a*/ 	.short	(.L_15 - .L_14)
.L_14:
        /*002c*/ 	.word	0x00000000
        /*0030*/ 	.short	0x0000
        /*0032*/ 	.short	0x0000
        /*0034*/ 	.byte	0x00, 0xf4, 0x21, 0x00


	//----- nvinfo : EIATTR_SPARSE_MMA_MASK
	.align		4
.L_15:
        /*0038*/ 	.byte	0x03, 0x50
        /*003a*/ 	.short	0x0000


	//----- nvinfo : EIATTR_MAXREG_COUNT
	.align		4
        /*003c*/ 	.byte	0x03, 0x1b
        /*003e*/ 	.short	0x00ff


	//----- nvinfo : EIATTR_EXIT_INSTR_OFFSETS
	.align		4
        /*0040*/ 	.byte	0x04, 0x1c
        /*0042*/ 	.short	(.L_17 - .L_16)


	//   ....[0]....
.L_16:
        /*0044*/ 	.word	0x000003a0


	//   ....[1]....
        /*0048*/ 	.word	0x000003c0


	//----- nvinfo : EIATTR_REQNTID
	.align		4
.L_17:
        /*004c*/ 	.byte	0x04, 0x10
        /*004e*/ 	.short	(.L_19 - .L_18)
.L_18:
        /*0050*/ 	.word	0x00000080
        /*0054*/ 	.word	0x00000001
        /*0058*/ 	.word	0x00000001


	//----- nvinfo : EIATTR_CBANK_PARAM_SIZE
	.align		4
.L_19:
        /*005c*/ 	.byte	0x03, 0x19
        /*005e*/ 	.short	0x0014


	//----- nvinfo : EIATTR_PARAM_CBANK
	.align		4
        /*0060*/ 	.byte	0x04, 0x0a
        /*0062*/ 	.short	(.L_21 - .L_20)
	.align		4
.L_20:
        /*0064*/ 	.word	index@(.nv.constant0.triton_poi_fused_constant_pad_nd_relu_0)
        /*0068*/ 	.short	0x0210
        /*006a*/ 	.short	0x0014


	//----- nvinfo : EIATTR_SW_WAR
	.align		4
.L_21:
        /*006c*/ 	.byte	0x04, 0x36
        /*006e*/ 	.short	(.L_23 - .L_22)
.L_22:
        /*0070*/ 	.word	0x00000008
.L_23:


//--------------------- .nv.callgraph             --------------------------
	.section	.nv.callgraph,"",@"SHT_CUDA_CALLGRAPH"
	.align	4
	.sectionentsize	8
	.align		4
        /*0000*/ 	.word	0x00000000
	.align		4
        /*0004*/ 	.word	0xffffffff
	.align		4
        /*0008*/ 	.word	0x00000000
	.align		4
        /*000c*/ 	.word	0xfffffffe
	.align		4
        /*0010*/ 	.word	0x00000000
	.align		4
        /*0014*/ 	.word	0xfffffffd
	.align		4
        /*0018*/ 	.word	0x00000000
	.align		4
        /*001c*/ 	.word	0xfffffffc


//--------------------- .text.triton_poi_fused_constant_pad_nd_relu_0 --------------------------
	.section	.text.triton_poi_fused_constant_pad_nd_relu_0,"ax",@progbits
	.align	128
        .global         triton_poi_fused_constant_pad_nd_relu_0
        .type           triton_poi_fused_constant_pad_nd_relu_0,@function
        .size           triton_poi_fused_constant_pad_nd_relu_0,(.L_x_1 - triton_poi_fused_constant_pad_nd_relu_0)
        .other          triton_poi_fused_constant_pad_nd_relu_0,@"STO_CUDA_ENTRY STV_DEFAULT"
triton_poi_fused_constant_pad_nd_relu_0:
.text.triton_poi_fused_constant_pad_nd_relu_0:
[----:B------:R-:W0:Y:S02]  /*0000*/  LDC R1, c[0x0][0x28] ;  /* 0x00000a00ff017b82 */ /* 0x000e240000000800 */
[----:B------:R-:W1:Y:S01]  /*0010*/  S2R R0, SR_TID.X ;  /* 0x0000000000007919 */ /* 0x000e620000002100 */
[----:B------:R-:W-:Y:S01]  /*0020*/  ULDC.64 UR4, c[0x0][0x210] ;  /* 0x0000840000047ab9 */ /* 0x000fe20000000a00 */
[----:B------:R-:W2:Y:S01]  /*0030*/  S2R R3, SR_CTAID.X ;  /* 0x0000000000037919 */ /* 0x000ea20000002500 */
[----:B-1----:R-:W-:-:S05]  /*0040*/  IMAD.SHL.U32 R0, R0, 0x2, RZ ;  /* 0x0000000200007824 */ /* 0x002fca00078e00ff */
[----:B------:R-:W-:-:S05]  /*0050*/  LOP3.LUT R0, R0, 0xfe, RZ, 0xc0, !PT ;  /* 0x000000fe00007812 */ /* 0x000fca00078ec0ff */
[----:B--2---:R-:W-:-:S04]  /*0060*/  IMAD R0, R3, 0x100, R0 ;  /* 0x0000010003007824 */ /* 0x004fc800078e0200 */
[----:B------:R-:W-:-:S04]  /*0070*/  IMAD.HI R2, R0, 0x2aaaaaab, RZ ;  /* 0x2aaaaaab00027827 */ /* 0x000fc800078e02ff */
[----:B------:R-:W-:Y:S01]  /*0080*/  IMAD.HI R5, R0, 0x38e38e39, RZ ;  /* 0x38e38e3900057827 */ /* 0x000fe200078e02ff */
[----:B------:R-:W-:-:S03]  /*0090*/  LEA.HI R3, R2, R2, RZ, 0x1 ;  /* 0x0000000202037211 */ /* 0x000fc600078f08ff */
[----:B------:R-:W-:Y:S02]  /*00a0*/  VIADD R2, R0, 0x1 ;  /* 0x0000000100027836 */ /* 0x000fe40000000000 */
[----:B------:R-:W-:-:S04]  /*00b0*/  IMAD.HI R4, R3, 0x2aaaaaab, RZ ;  /* 0x2aaaaaab03047827 */ /* 0x000fc800078e02ff */
[----:B------:R-:W-:Y:S01]  /*00c0*/  IMAD.HI R6, R2, 0x2aaaaaab, RZ ;  /* 0x2aaaaaab02067827 */ /* 0x000fe200078e02ff */
[----:B------:R-:W-:-:S03]  /*00d0*/  LEA.HI R8, R4, R4, RZ, 0x1 ;  /* 0x0000000404087211 */ /* 0x000fc600078f08ff */
[----:B------:R-:W-:Y:S01]  /*00e0*/  IMAD R4, R3, -0x6, R0 ;  /* 0xfffffffa03047824 */ /* 0x000fe200078e0200 */
[----:B------:R-:W-:Y:S01]  /*00f0*/  LEA.HI R7, R6, R6, RZ, 0x1 ;  /* 0x0000000606077211 */ /* 0x000fe200078f08ff */
[----:B------:R-:W-:Y:S01]  /*0100*/  IMAD R8, R8, -0x6, R3 ;  /* 0xfffffffa08087824 */ /* 0x000fe200078e0203 */
[----:B------:R-:W-:-:S03]  /*0110*/  SHF.R.U32.HI R6, RZ, 0x1f, R5 ;  /* 0x0000001fff067819 */ /* 0x000fc60000011605 */
[----:B------:R-:W-:Y:S01]  /*0120*/  IMAD R7, R7, -0x6, R2 ;  /* 0xfffffffa07077824 */ /* 0x000fe200078e0202 */
[----:B------:R-:W-:Y:S01]  /*0130*/  LEA.HI R6, R5, R6, RZ, 0x1d ;  /* 0x0000000605067211 */ /* 0x000fe200078fe8ff */
[----:B------:R-:W-:Y:S02]  /*0140*/  VIADD R3, R8, 0xffffffff ;  /* 0xffffffff08037836 */ /* 0x000fe40000000000 */
[----:B------:R-:W-:Y:S02]  /*0150*/  VIADD R10, R7, 0xffffffff ;  /* 0xffffffff070a7836 */ /* 0x000fe40000000000 */
[----:B------:R-:W-:Y:S02]  /*0160*/  VIADD R2, R4, 0xffffffff ;  /* 0xffffffff04027836 */ /* 0x000fe40000000000 */
[----:B------:R-:W-:Y:S01]  /*0170*/  IMAD.SHL.U32 R5, R6, 0x10, RZ ;  /* 0x0000001006057824 */ /* 0x000fe200078e00ff */
[C---:B------:R-:W-:Y:S01]  /*0180*/  LOP3.LUT R10, R3.reuse, R10, RZ, 0xfc, !PT ;  /* 0x0000000a030a7212 */ /* 0x040fe200078efcff */
[----:B------:R-:W-:Y:S01]  /*0190*/  IMAD.SHL.U32 R8, R8, 0x4, RZ ;  /* 0x0000000408087824 */ /* 0x000fe200078e00ff */
[----:B------:R-:W-:-:S02]  /*01a0*/  LOP3.LUT R2, R3, R2, RZ, 0xfc, !PT ;  /* 0x0000000203027212 */ /* 0x000fc400078efcff */
[--C-:B------:R-:W-:Y:S02]  /*01b0*/  SHF.R.S32.HI R3, RZ, 0x1f, R4.reuse ;  /* 0x0000001fff037819 */ /* 0x100fe40000011404 */
[CC--:B------:R-:W-:Y:S02]  /*01c0*/  IADD3 R12, P4, P5, R8.reuse, R5.reuse, R4 ;  /* 0x00000005080c7210 */ /* 0x0c0fe40007d9e004 */
[----:B------:R-:W-:Y:S02]  /*01d0*/  IADD3 R11, P2, P3, R8, R5, R7 ;  /* 0x00000005080b7210 */ /* 0x000fe40007b5e007 */
[----:B------:R-:W-:Y:S02]  /*01e0*/  SHF.R.S32.HI R9, RZ, 0x1f, R5 ;  /* 0x0000001fff097819 */ /* 0x000fe40000011405 */
[----:B------:R-:W-:Y:S02]  /*01f0*/  SHF.R.S32.HI R8, RZ, 0x1f, R8 ;  /* 0x0000001fff087819 */ /* 0x000fe40000011408 */
[----:B------:R-:W-:-:S02]  /*0200*/  ISETP.GE.U32.AND P0, PT, R10, 0x4, PT ;  /* 0x000000040a00780c */ /* 0x000fc40003f06070 */
[----:B------:R-:W-:Y:S02]  /*0210*/  SHF.R.S32.HI R7, RZ, 0x1f, R7 ;  /* 0x0000001fff077819 */ /* 0x000fe40000011407 */
[-C--:B------:R-:W-:Y:S02]  /*0220*/  IADD3.X R3, R8, R9.reuse, R3, P4, P5 ;  /* 0x0000000908037210 */ /* 0x080fe400027ea403 */
[----:B------:R-:W-:Y:S02]  /*0230*/  ISETP.GE.U32.AND P1, PT, R2, 0x4, PT ;  /* 0x000000040200780c */ /* 0x000fe40003f26070 */
[----:B------:R-:W-:Y:S02]  /*0240*/  ISETP.LT.AND P4, PT, R0, 0x240, !P0 ;  /* 0x000002400000780c */ /* 0x000fe40004781270 */
[----:B------:R-:W-:Y:S02]  /*0250*/  IADD3.X R8, R8, R9, R7, P2, P3 ;  /* 0x0000000908087210 */ /* 0x000fe400017e6407 */
[----:B------:R-:W-:-:S02]  /*0260*/  LEA R6, P3, R11, UR4, 0x2 ;  /* 0x000000040b067c11 */ /* 0x000fc4000f8610ff */
[----:B------:R-:W-:Y:S02]  /*0270*/  ISETP.LT.AND P5, PT, R0, 0x240, !P1 ;  /* 0x000002400000780c */ /* 0x000fe40004fa1270 */
[C---:B------:R-:W-:Y:S02]  /*0280*/  LEA R4, P2, R12.reuse, UR4, 0x2 ;  /* 0x000000040c047c11 */ /* 0x040fe4000f8410ff */
[----:B------:R-:W-:Y:S02]  /*0290*/  LEA.HI.X R7, R11, UR5, R8, 0x2, P3 ;  /* 0x000000050b077c11 */ /* 0x000fe400098f1408 */
[----:B------:R-:W-:Y:S02]  /*02a0*/  CS2R R8, SRZ ;  /* 0x0000000000087805 */ /* 0x000fe4000001ff00 */
[----:B------:R-:W-:Y:S01]  /*02b0*/  LEA.HI.X R5, R12, UR5, R3, 0x2, P2 ;  /* 0x000000050c057c11 */ /* 0x000fe200090f1403 */
[----:B------:R-:W-:Y:S01]  /*02c0*/  ULDC.64 UR4, c[0x0][0x208] ;  /* 0x0000820000047ab9 */ /* 0x000fe20000000a00 */
[----:B------:R-:W1:Y:S02]  /*02d0*/  LDC.64 R2, c[0x0][0x218] ;  /* 0x00008600ff027b82 */ /* 0x000e640000000a00 */
[----:B------:R-:W2:Y:S04]  /*02e0*/  @P4 LDG.E R9, desc[UR4][R6.64+-0x14] ;  /* 0xffffec0406094981 */ /* 0x000ea8000c1e1900 */
[----:B------:R-:W3:Y:S01]  /*02f0*/  @P5 LDG.E R8, desc[UR4][R4.64+-0x14] ;  /* 0xffffec0404085981 */ /* 0x000ee2000c1e1900 */
[----:B-1----:R-:W-:Y:S01]  /*0300*/  IMAD.WIDE R2, R0, 0x4, R2 ;  /* 0x0000000400027825 */ /* 0x002fe200078e0202 */
[----:B--2---:R-:W-:-:S02]  /*0310*/  SEL R9, R9, RZ, P4 ;  /* 0x000000ff09097207 */ /* 0x004fc40002000000 */
[----:B------:R-:W-:Y:S02]  /*0320*/  ISETP.GE.AND P4, PT, R0, 0x240, PT ;  /* 0x000002400000780c */ /* 0x000fe40003f86270 */
[----:B---3--:R-:W-:Y:S02]  /*0330*/  SEL R8, R8, RZ, P5 ;  /* 0x000000ff08087207 */ /* 0x008fe40002800000 */
[C---:B------:R-:W-:Y:S02]  /*0340*/  FSETP.GEU.AND P3, PT, R9.reuse, RZ, PT ;  /* 0x000000ff0900720b */ /* 0x040fe40003f6e000 */
[C---:B------:R-:W-:Y:S02]  /*0350*/  FSETP.GEU.AND P2, PT, R8.reuse, RZ, PT ;  /* 0x000000ff0800720b */ /* 0x040fe40003f4e000 */
[----:B------:R-:W-:Y:S02]  /*0360*/  FSEL R9, R9, RZ, P3 ;  /* 0x000000ff09097208 */ /* 0x000fe40001800000 */
[----:B------:R-:W-:-:S02]  /*0370*/  FSEL R8, R8, RZ, P2 ;  /* 0x000000ff08087208 */ /* 0x000fc40001000000 */
[----:B------:R-:W-:Y:S02]  /*0380*/  SEL R9, R9, RZ, !P0 ;  /* 0x000000ff09097207 */ /* 0x000fe40004000000 */
[----:B------:R-:W-:Y:S01]  /*0390*/  SEL R8, R8, RZ, !P1 ;  /* 0x000000ff08087207 */ /* 0x000fe20004800000 */
[----:B------:R-:W-:Y:S06]  /*03a0*/  @P4 EXIT ;  /* 0x000000000000494d */ /* 0x000fec0003800000 */
[----:B------:R-:W-:Y:S01]  /*03b0*/  STG.E.64 desc[UR4][R2.64], R8 ;  /* 0x0000000802007986 */ /* 0x000fe2000c101b04 */
[----:B------:R-:W-:Y:S05]  /*03c0*/  EXIT ;  /* 0x000000000000794d */ /* 0x000fea0003800000 */
.L_x_0:
[----:B------:R-:W-:-:S00]  /*03d0*/  BRA `(.L_x_0) ;  /* 0xfffffffc00fc7947 */ /* 0x000fc0000383ffff */
[----:B------:R-:W-:-:S00]  /*03e0*/  NOP ;  /* 0x0000000000007918 */ /* 0x000fc00000000000 */
        /* <DEDUP_REMOVED lines=9> */
.L_x_1:


//--------------------- .nv.constant0.triton_poi_fused_constant_pad_nd_relu_0 --------------------------
	.section	.nv.constant0.triton_poi_fused_constant_pad_nd_relu_0,"a",@progbits
	.sectionflags	@""
	.align	4
.nv.constant0.triton_poi_fused_constant_pad_nd_relu_0:
	.zero		548
